//
// Generated by NVIDIA NVVM Compiler
//
// Compiler Build ID: CL-36424714
// Cuda compilation tools, release 13.0, V13.0.88
// Based on NVVM 20.0.0
//

.version 9.0
.target sm_100
.address_size 64

	// .globl	_Z6addParPiS_S_

.visible .entry _Z6addParPiS_S_(
	.param .u64 .ptr .align 1 _Z6addParPiS_S__param_0,
	.param .u64 .ptr .align 1 _Z6addParPiS_S__param_1,
	.param .u64 .ptr .align 1 _Z6addParPiS_S__param_2
)
{
	.reg .b32 	%r<14>;
	.reg .b64 	%rd<11>;

	ld.param.u64 	%rd1, [_Z6addParPiS_S__param_0];
	ld.param.u64 	%rd2, [_Z6addParPiS_S__param_1];
	ld.param.u64 	%rd3, [_Z6addParPiS_S__param_2];
	cvta.to.global.u64 	%rd4, %rd3;
	cvta.to.global.u64 	%rd5, %rd2;
	cvta.to.global.u64 	%rd6, %rd1;
	mov.u32 	%r1, %tid.x;
	mov.u32 	%r2, %ntid.x;
	mov.u32 	%r3, %ctaid.x;
	mad.lo.s32 	%r4, %r2, %r3, %r1;
	mov.u32 	%r5, %tid.y;
	mov.u32 	%r6, %ntid.y;
	mov.u32 	%r7, %ctaid.y;
	mad.lo.s32 	%r8, %r6, %r7, %r5;
	shl.b32 	%r9, %r8, 13;
	add.s32 	%r10, %r9, %r4;
	mul.wide.u32 	%rd7, %r10, 4;
	add.s64 	%rd8, %rd6, %rd7;
	ld.global.u32 	%r11, [%rd8];
	add.s64 	%rd9, %rd5, %rd7;
	ld.global.u32 	%r12, [%rd9];
	add.s32 	%r13, %r12, %r11;
	add.s64 	%rd10, %rd4, %rd7;
	st.global.u32 	[%rd10], %r13;
	ret;

}


// ===== COMPILED SASS (sm_100) =====

	.target	sm_100

	.elftype	@"ET_EXEC"


//--------------------- .note.nv.tkinfo           --------------------------
	.section	.note.nv.tkinfo,"",@"SHT_NOTE"
	.sectionflags	@"SHF_NOTE_NV_TKINFO"
	.tkinfo
        /*0018*/ 	.word	0x00000002
        /*0030*/ 	.string	""
        /*0030*/ 	.string	"ptxas"
        /*0030*/ 	.string	"Cuda compilation tools, release 13.0, V13.0.88"
        /*0030*/ 	.string	"Build cuda_13.0.r13.0/compiler.36424714_0"
        /*0030*/ 	.string	"-arch sm_100 -m 64 "



//--------------------- .note.nv.cuinfo           --------------------------
	.section	.note.nv.cuinfo,"",@"SHT_NOTE"
	.sectionflags	@"SHF_NOTE_NV_CUINFO"
        /*0018*/ 	.short	0x0002
        /*001a*/ 	.short	0x0064
        /*001c*/ 	.short	0x0082
	.zero		2


//--------------------- .nv.info                  --------------------------
	.section	.nv.info,"",@"SHT_CUDA_INFO"
	.align	4


	//----- nvinfo : EIATTR_REGCOUNT
	.align		4
        /*0000*/ 	.byte	0x04, 0x2f
        /*0002*/ 	.short	(.L_1 - .L_0)
	.align		4
.L_0:
        /*0004*/ 	.word	index@(_Z6addParPiS_S_)
        /*0008*/ 	.word	0x0000000c


	//----- nvinfo : EIATTR_FRAME_SIZE
	.align		4
.L_1:
        /*000c*/ 	.byte	0x04, 0x11
        /*000e*/ 	.short	(.L_3 - .L_2)
	.align		4
.L_2:
        /*0010*/ 	.word	index@(_Z6addParPiS_S_)
        /*0014*/ 	.word	0x00000000


	//----- nvinfo : EIATTR_MIN_STACK_SIZE
	.align		4
.L_3:
        /*0018*/ 	.byte	0x04, 0x12
        /*001a*/ 	.short	(.L_5 - .L_4)
	.align		4
.L_4:
        /*001c*/ 	.word	index@(_Z6addParPiS_S_)
        /*0020*/ 	.word	0x00000000
.L_5:


//--------------------- .nv.compat                --------------------------
	.section	.nv.compat,"",@"SHT_CUDA_COMPAT_INFO"
	.align	4
        /*0000*/ 	.byte	0x02, 0x09, 0x00, 0x00, 0x02, 0x02, 0x01, 0x00, 0x02, 0x05, 0x05, 0x00, 0x03, 0x07, 0x01, 0x01
        /*0010*/ 	.byte	0x02, 0x03, 0x00, 0x00, 0x02, 0x06, 0x01, 0x00, 0x04, 0x0b, 0x08, 0x00, 0x09, 0x00, 0x00, 0x00
        /*0020*/ 	.byte	0x00, 0x00, 0x00, 0x00


//--------------------- .nv.info._Z6addParPiS_S_  --------------------------
	.section	.nv.info._Z6addParPiS_S_,"",@"SHT_CUDA_INFO"
	.sectionflags	@""
	.align	4


	//----- nvinfo : EIATTR_CUDA_API_VERSION
	.align		4
        /*0000*/ 	.byte	0x04, 0x37
        /*0002*/ 	.short	(.L_7 - .L_6)
.L_6:
        /*0004*/ 	.word	0x00000082


	//----- nvinfo : EIATTR_KPARAM_INFO
	.align		4
.L_7:
        /*0008*/ 	.byte	0x04, 0x17
        /*000a*/ 	.short	(.L_9 - .L_8)
.L_8:
        /*000c*/ 	.word	0x00000000
        /*0010*/ 	.short	0x0002
        /*0012*/ 	.short	0x0010
        /*0014*/ 	.byte	0x00, 0xf5, 0x21, 0x00


	//----- nvinfo : EIATTR_KPARAM_INFO
	.align		4
.L_9:
        /*0018*/ 	.byte	0x04, 0x17
        /*001a*/ 	.short	(.L_11 - .L_10)
.L_10:
        /*001c*/ 	.word	0x00000000
        /*0020*/ 	.short	0x0001
        /*0022*/ 	.short	0x0008
        /*0024*/ 	.byte	0x00, 0xf5, 0x21, 0x00


	//----- nvinfo : EIATTR_KPARAM_INFO
	.align		4
.L_11:
        /*0028*/ 	.byte	0x04, 0x17
        /*002a*/ 	.short	(.L_13 - .L_12)
.L_12:
        /*002c*/ 	.word	0x00000000
        /*0030*/ 	.short	0x0000
        /*0032*/ 	.short	0x0000
        /*0034*/ 	.byte	0x00, 0xf5, 0x21, 0x00


	//----- nvinfo : EIATTR_SPARSE_MMA_MASK
	.align		4
.L_13:
        /*0038*/ 	.byte	0x03, 0x50
        /*003a*/ 	.short	0x0000


	//----- nvinfo : EIATTR_MAXREG_COUNT
	.align		4
        /*003c*/ 	.byte	0x03, 0x1b
        /*003e*/ 	.short	0x00ff


	//----- nvinfo : EIATTR_MERCURY_ISA_VERSION
	.align		4
        /*0040*/ 	.byte	0x03, 0x5f
        /*0042*/ 	.short	0x0101


	//----- nvinfo : EIATTR_VRC_CTA_INIT_COUNT
	.align		4
        /*0044*/ 	.byte	0x02, 0x4a
	.zero		1
	.zero		1


	//----- nvinfo : EIATTR_EXIT_INSTR_OFFSETS
	.align		4
        /*0048*/ 	.byte	0x04, 0x1c
        /*004a*/ 	.short	(.L_15 - .L_14)


	//   ....[0]....
.L_14:
        /*004c*/ 	.word	0x00000150


	//----- nvinfo : EIATTR_CBANK_PARAM_SIZE
	.align		4
.L_15:
        /*0050*/ 	.byte	0x03, 0x19
        /*0052*/ 	.short	0x0018


	//----- nvinfo : EIATTR_PARAM_CBANK
	.align		4
        /*0054*/ 	.byte	0x04, 0x0a
        /*0056*/ 	.short	(.L_17 - .L_16)
	.align		4
.L_16:
        /*0058*/ 	.word	index@(.nv.constant0._Z6addParPiS_S_)
        /*005c*/ 	.short	0x0380
        /*005e*/ 	.short	0x0018


	//----- nvinfo : EIATTR_SW_WAR
	.align		4
.L_17:
        /*0060*/ 	.byte	0x04, 0x36
        /*0062*/ 	.short	(.L_19 - .L_18)
.L_18:
        /*0064*/ 	.word	0x00000008
.L_19:


//--------------------- .nv.callgraph             --------------------------
	.section	.nv.callgraph,"",@"SHT_CUDA_CALLGRAPH"
	.align	4
	.sectionentsize	8
	.align		4
        /*0000*/ 	.word	0x00000000
	.align		4
        /*0004*/ 	.word	0xffffffff
	.align		4
        /*0008*/ 	.word	0x00000000
	.align		4
        /*000c*/ 	.word	0xfffffffe
	.align		4
        /*0010*/ 	.word	0x00000000
	.align		4
        /*0014*/ 	.word	0xfffffffd
	.align		4
        /*0018*/ 	.word	0x00000000
	.align		4
        /*001c*/ 	.word	0xfffffffc


//--------------------- .text._Z6addParPiS_S_     --------------------------
	.section	.text._Z6addParPiS_S_,"ax",@progbits
	.align	128
        .global         _Z6addParPiS_S_
        .type           _Z6addParPiS_S_,@function
        .size           _Z6addParPiS_S_,(.L_x_1 - _Z6addParPiS_S_)
        .other          _Z6addParPiS_S_,@"STO_CUDA_ENTRY STV_DEFAULT"
_Z6addParPiS_S_:
.text._Z6addParPiS_S_:
[----:B------:R-:W-:Y:S01]  /*0000*/  LDC R1, c[0x0][0x37c] ;  /* 0x0000df00ff017b82 */ /* 0x000fe20000000800 */
[----:B------:R-:W0:Y:S01]  /*0010*/  S2R R0, SR_TID.X ;  /* 0x0000000000007919 */ /* 0x000e220000002100 */
[----:B------:R-:W0:Y:S06]  /*0020*/  LDCU UR6, c[0x0][0x360] ;  /* 0x00006c00ff0677ac */ /* 0x000e2c0008000800 */
[----:B------:R-:W1:Y:S01]  /*0030*/  LDC.64 R2, c[0x0][0x380] ;  /* 0x0000e000ff027b82 */ /* 0x000e620000000a00 */
[----:B------:R-:W0:Y:S01]  /*0040*/  S2R R7, SR_CTAID.X ;  /* 0x0000000000077919 */ /* 0x000e220000002500 */
[----:B------:R-:W2:Y:S01]  /*0050*/  LDCU UR7, c[0x0][0x364] ;  /* 0x00006c80ff0777ac */ /* 0x000ea20008000800 */
[----:B------:R-:W2:Y:S01]  /*0060*/  S2R R6, SR_TID.Y ;  /* 0x0000000000067919 */ /* 0x000ea20000002200 */
[----:B------:R-:W3:Y:S04]  /*0070*/  LDCU.64 UR4, c[0x0][0x358] ;  /* 0x00006b00ff0477ac */ /* 0x000ee80008000a00 */
[----:B------:R-:W4:Y:S01]  /*0080*/  LDC.64 R4, c[0x0][0x388] ;  /* 0x0000e200ff047b82 */ /* 0x000f220000000a00 */
[----:B------:R-:W2:Y:S01]  /*0090*/  S2R R9, SR_CTAID.Y ;  /* 0x0000000000097919 */ /* 0x000ea20000002600 */
[----:B0-----:R-:W-:-:S02]  /*00a0*/  IMAD R0, R7, UR6, R0 ;  /* 0x0000000607007c24 */ /* 0x001fc4000f8e0200 */
[----:B--2---:R-:W-:-:S05]  /*00b0*/  IMAD R7, R9, UR7, R6 ;  /* 0x0000000709077c24 */ /* 0x004fca000f8e0206 */
[----:B------:R-:W-:Y:S02]  /*00c0*/  LEA R9, R7, R0, 0xd ;  /* 0x0000000007097211 */ /* 0x000fe400078e68ff */
[----:B------:R-:W0:Y:S03]  /*00d0*/  LDC.64 R6, c[0x0][0x390] ;  /* 0x0000e400ff067b82 */ /* 0x000e260000000a00 */
[----:B-1----:R-:W-:-:S04]  /*00e0*/  IMAD.WIDE.U32 R2, R9, 0x4, R2 ;  /* 0x0000000409027825 */ /* 0x002fc800078e0002 */
[C---:B----4-:R-:W-:Y:S02]  /*00f0*/  IMAD.WIDE.U32 R4, R9.reuse, 0x4, R4 ;  /* 0x0000000409047825 */ /* 0x050fe400078e0004 */
[----:B---3--:R-:W2:Y:S04]  /*0100*/  LDG.E R2, desc[UR4][R2.64] ;  /* 0x0000000402027981 */ /* 0x008ea8000c1e1900 */
[----:B------:R-:W2:Y:S01]  /*0110*/  LDG.E R5, desc[UR4][R4.64] ;  /* 0x0000000404057981 */ /* 0x000ea2000c1e1900 */
[----:B0-----:R-:W-:Y:S01]  /*0120*/  IMAD.WIDE.U32 R6, R9, 0x4, R6 ;  /* 0x0000000409067825 */ /* 0x001fe200078e0006 */
[----:B--2---:R-:W-:-:S05]  /*0130*/  IADD3 R9, PT, PT, R2, R5, RZ ;  /* 0x0000000502097210 */ /* 0x004fca0007ffe0ff */
[----:B------:R-:W-:Y:S01]  /*0140*/  STG.E desc[UR4][R6.64], R9 ;  /* 0x0000000906007986 */ /* 0x000fe2000c101904 */
[----:B------:R-:W-:Y:S05]  /*0150*/  EXIT ;  /* 0x000000000000794d */ /* 0x000fea0003800000 */
.L_x_0:
[----:B------:R-:W-:-:S00]  /*0160*/  BRA `(.L_x_0) ;  /* 0xfffffffc00fc7947 */ /* 0x000fc0000383ffff */
[----:B------:R-:W-:-:S00]  /*0170*/  NOP ;  /* 0x0000000000007918 */ /* 0x000fc00000000000 */
        /* <DEDUP_REMOVED lines=8> */
.L_x_1:


//--------------------- .nv.shared.reserved.0     --------------------------
	.section	.nv.shared.reserved.0,"aw",@nobits
	.weak		__nv_reservedSMEM_offset_0_alias
	.size		__nv_reservedSMEM_offset_0_alias, 0, 64
	.other		__nv_reservedSMEM_offset_0_alias,@"STO_CUDA_RESERVED_SHARED STV_DEFAULT"
__nv_reservedSMEM_offset_0_alias:
	.zero		0
	.zero		64


//--------------------- .nv.constant0._Z6addParPiS_S_ --------------------------
	.section	.nv.constant0._Z6addParPiS_S_,"a",@progbits
	.sectionflags	@""
	.align	4
.nv.constant0._Z6addParPiS_S_:
	.zero		920


//--------------------- SYMBOLS --------------------------

	.type		.nv.reservedSmem.offset0,@object
	.size		.nv.reservedSmem.offset0,0x4
